//
// Generated by NVIDIA NVVM Compiler
//
// Compiler Build ID: CL-36424714
// Cuda compilation tools, release 13.0, V13.0.88
// Based on NVVM 20.0.0
//

.version 9.0
.target sm_100
.address_size 64

	// .globl	_Z14matrixMultiplyPfS_S_iiiiii
.extern .func  (.param .b32 func_retval0) vprintf
(
	.param .b64 vprintf_param_0,
	.param .b64 vprintf_param_1
)
;
.global .align 1 .b8 $str[2] = {10};
.global .align 1 .b8 $str$1[22] = {65, 91, 37, 105, 93, 42, 66, 91, 37, 105, 93, 61, 37, 49, 48, 46, 50, 102, 32, 43, 32};
.global .align 1 .b8 $str$2[14] = {10, 65, 91, 37, 105, 93, 61, 37, 49, 48, 46, 50, 102};

.visible .entry _Z14matrixMultiplyPfS_S_iiiiii(
	.param .u64 .ptr .align 1 _Z14matrixMultiplyPfS_S_iiiiii_param_0,
	.param .u64 .ptr .align 1 _Z14matrixMultiplyPfS_S_iiiiii_param_1,
	.param .u64 .ptr .align 1 _Z14matrixMultiplyPfS_S_iiiiii_param_2,
	.param .u32 _Z14matrixMultiplyPfS_S_iiiiii_param_3,
	.param .u32 _Z14matrixMultiplyPfS_S_iiiiii_param_4,
	.param .u32 _Z14matrixMultiplyPfS_S_iiiiii_param_5,
	.param .u32 _Z14matrixMultiplyPfS_S_iiiiii_param_6,
	.param .u32 _Z14matrixMultiplyPfS_S_iiiiii_param_7,
	.param .u32 _Z14matrixMultiplyPfS_S_iiiiii_param_8
)
{
	.local .align 16 .b8 	__local_depot0[16];
	.reg .b64 	%SP;
	.reg .b64 	%SPL;
	.reg .pred 	%p<13>;
	.reg .b32 	%r<95>;
	.reg .b32 	%f<68>;
	.reg .b64 	%rd<77>;
	.reg .b64 	%fd<17>;

	mov.u64 	%SPL, __local_depot0;
	cvta.local.u64 	%SP, %SPL;
	ld.param.u64 	%rd6, [_Z14matrixMultiplyPfS_S_iiiiii_param_1];
	ld.param.u32 	%r16, [_Z14matrixMultiplyPfS_S_iiiiii_param_3];
	ld.param.u32 	%r14, [_Z14matrixMultiplyPfS_S_iiiiii_param_5];
	ld.param.u32 	%r15, [_Z14matrixMultiplyPfS_S_iiiiii_param_6];
	cvta.to.global.u64 	%rd1, %rd6;
	mov.u32 	%r17, %tid.x;
	mov.u32 	%r18, %ctaid.x;
	mov.u32 	%r19, %ntid.x;
	mad.lo.s32 	%r1, %r18, %r19, %r17;
	mov.u32 	%r20, %tid.y;
	mov.u32 	%r21, %ctaid.y;
	mov.u32 	%r22, %ntid.y;
	mad.lo.s32 	%r2, %r21, %r22, %r20;
	setp.ge.s32 	%p1, %r2, %r16;
	setp.ge.s32 	%p2, %r1, %r15;
	or.pred  	%p3, %p1, %p2;
	@%p3 bra 	$L__BB0_14;
	mov.u64 	%rd7, $str;
	cvta.global.u64 	%rd8, %rd7;
	{ // callseq 0, 0
	.param .b64 param0;
	st.param.b64 	[param0], %rd8;
	.param .b64 param1;
	st.param.b64 	[param1], 0;
	.param .b32 retval0;
	call.uni (retval0), 
	vprintf, 
	(
	param0, 
	param1
	);
	ld.param.b32 	%r23, [retval0];
	} // callseq 0
	setp.lt.s32 	%p4, %r14, 1;
	mov.f32 	%f67, 0f00000000;
	@%p4 bra 	$L__BB0_13;
	mul.lo.s32 	%r3, %r14, %r2;
	setp.lt.u32 	%p5, %r14, 8;
	mov.f32 	%f67, 0f00000000;
	mov.b32 	%r93, 0;
	@%p5 bra 	$L__BB0_5;
	mov.f32 	%f67, 0f00000000;
	mov.b32 	%r91, 0;
	add.u64 	%rd14, %SP, 0;
	mov.u64 	%rd16, $str$1;
	mul.wide.s32 	%rd18, %r15, 4;
	and.b32  	%r93, %r14, 2147483640;
$L__BB0_4:
	.pragma "nounroll";
	ld.param.u64 	%rd73, [_Z14matrixMultiplyPfS_S_iiiiii_param_0];
	add.s32 	%r27, %r91, %r3;
	cvta.to.global.u64 	%rd9, %rd73;
	mul.wide.u32 	%rd10, %r27, 4;
	add.s64 	%rd11, %rd9, %rd10;
	ld.global.f32 	%f17, [%rd11];
	mad.lo.s32 	%r28, %r91, %r15, %r1;
	mul.wide.s32 	%rd12, %r28, 4;
	add.s64 	%rd13, %rd1, %rd12;
	ld.global.f32 	%f18, [%rd13];
	fma.rn.f32 	%f19, %f17, %f18, %f67;
	cvt.f64.f32 	%fd1, %f19;
	cvta.to.local.u64 	%rd15, %rd14;
	st.local.v2.u32 	[%rd15], {%r27, %r28};
	st.local.f64 	[%rd15+8], %fd1;
	cvta.global.u64 	%rd17, %rd16;
	{ // callseq 1, 0
	.param .b64 param0;
	st.param.b64 	[param0], %rd17;
	.param .b64 param1;
	st.param.b64 	[param1], %rd14;
	.param .b32 retval0;
	call.uni (retval0), 
	vprintf, 
	(
	param0, 
	param1
	);
	ld.param.b32 	%r29, [retval0];
	} // callseq 1
	add.s32 	%r31, %r27, 1;
	ld.global.f32 	%f20, [%rd11+4];
	add.s32 	%r32, %r28, %r15;
	add.s64 	%rd19, %rd13, %rd18;
	ld.global.f32 	%f21, [%rd19];
	fma.rn.f32 	%f22, %f20, %f21, %f19;
	cvt.f64.f32 	%fd2, %f22;
	st.local.v2.u32 	[%rd15], {%r31, %r32};
	st.local.f64 	[%rd15+8], %fd2;
	{ // callseq 2, 0
	.param .b64 param0;
	st.param.b64 	[param0], %rd17;
	.param .b64 param1;
	st.param.b64 	[param1], %rd14;
	.param .b32 retval0;
	call.uni (retval0), 
	vprintf, 
	(
	param0, 
	param1
	);
	ld.param.b32 	%r33, [retval0];
	} // callseq 2
	add.s32 	%r35, %r27, 2;
	ld.global.f32 	%f23, [%rd11+8];
	add.s32 	%r36, %r32, %r15;
	add.s64 	%rd20, %rd19, %rd18;
	ld.global.f32 	%f24, [%rd20];
	fma.rn.f32 	%f25, %f23, %f24, %f22;
	cvt.f64.f32 	%fd3, %f25;
	st.local.v2.u32 	[%rd15], {%r35, %r36};
	st.local.f64 	[%rd15+8], %fd3;
	{ // callseq 3, 0
	.param .b64 param0;
	st.param.b64 	[param0], %rd17;
	.param .b64 param1;
	st.param.b64 	[param1], %rd14;
	.param .b32 retval0;
	call.uni (retval0), 
	vprintf, 
	(
	param0, 
	param1
	);
	ld.param.b32 	%r37, [retval0];
	} // callseq 3
	add.s32 	%r39, %r27, 3;
	ld.global.f32 	%f26, [%rd11+12];
	add.s32 	%r40, %r36, %r15;
	add.s64 	%rd21, %rd20, %rd18;
	ld.global.f32 	%f27, [%rd21];
	fma.rn.f32 	%f28, %f26, %f27, %f25;
	cvt.f64.f32 	%fd4, %f28;
	st.local.v2.u32 	[%rd15], {%r39, %r40};
	st.local.f64 	[%rd15+8], %fd4;
	{ // callseq 4, 0
	.param .b64 param0;
	st.param.b64 	[param0], %rd17;
	.param .b64 param1;
	st.param.b64 	[param1], %rd14;
	.param .b32 retval0;
	call.uni (retval0), 
	vprintf, 
	(
	param0, 
	param1
	);
	ld.param.b32 	%r41, [retval0];
	} // callseq 4
	add.s32 	%r43, %r27, 4;
	ld.global.f32 	%f29, [%rd11+16];
	add.s32 	%r44, %r40, %r15;
	add.s64 	%rd22, %rd21, %rd18;
	ld.global.f32 	%f30, [%rd22];
	fma.rn.f32 	%f31, %f29, %f30, %f28;
	cvt.f64.f32 	%fd5, %f31;
	st.local.v2.u32 	[%rd15], {%r43, %r44};
	st.local.f64 	[%rd15+8], %fd5;
	{ // callseq 5, 0
	.param .b64 param0;
	st.param.b64 	[param0], %rd17;
	.param .b64 param1;
	st.param.b64 	[param1], %rd14;
	.param .b32 retval0;
	call.uni (retval0), 
	vprintf, 
	(
	param0, 
	param1
	);
	ld.param.b32 	%r45, [retval0];
	} // callseq 5
	add.s32 	%r47, %r27, 5;
	ld.global.f32 	%f32, [%rd11+20];
	add.s32 	%r48, %r44, %r15;
	add.s64 	%rd23, %rd22, %rd18;
	ld.global.f32 	%f33, [%rd23];
	fma.rn.f32 	%f34, %f32, %f33, %f31;
	cvt.f64.f32 	%fd6, %f34;
	st.local.v2.u32 	[%rd15], {%r47, %r48};
	st.local.f64 	[%rd15+8], %fd6;
	{ // callseq 6, 0
	.param .b64 param0;
	st.param.b64 	[param0], %rd17;
	.param .b64 param1;
	st.param.b64 	[param1], %rd14;
	.param .b32 retval0;
	call.uni (retval0), 
	vprintf, 
	(
	param0, 
	param1
	);
	ld.param.b32 	%r49, [retval0];
	} // callseq 6
	add.s32 	%r51, %r27, 6;
	ld.global.f32 	%f35, [%rd11+24];
	add.s32 	%r52, %r48, %r15;
	add.s64 	%rd24, %rd23, %rd18;
	ld.global.f32 	%f36, [%rd24];
	fma.rn.f32 	%f37, %f35, %f36, %f34;
	cvt.f64.f32 	%fd7, %f37;
	st.local.v2.u32 	[%rd15], {%r51, %r52};
	st.local.f64 	[%rd15+8], %fd7;
	{ // callseq 7, 0
	.param .b64 param0;
	st.param.b64 	[param0], %rd17;
	.param .b64 param1;
	st.param.b64 	[param1], %rd14;
	.param .b32 retval0;
	call.uni (retval0), 
	vprintf, 
	(
	param0, 
	param1
	);
	ld.param.b32 	%r53, [retval0];
	} // callseq 7
	add.s32 	%r55, %r27, 7;
	ld.global.f32 	%f38, [%rd11+28];
	add.s32 	%r56, %r52, %r15;
	add.s64 	%rd25, %rd24, %rd18;
	ld.global.f32 	%f39, [%rd25];
	fma.rn.f32 	%f67, %f38, %f39, %f37;
	cvt.f64.f32 	%fd8, %f67;
	st.local.v2.u32 	[%rd15], {%r55, %r56};
	st.local.f64 	[%rd15+8], %fd8;
	{ // callseq 8, 0
	.param .b64 param0;
	st.param.b64 	[param0], %rd17;
	.param .b64 param1;
	st.param.b64 	[param1], %rd14;
	.param .b32 retval0;
	call.uni (retval0), 
	vprintf, 
	(
	param0, 
	param1
	);
	ld.param.b32 	%r57, [retval0];
	} // callseq 8
	add.s32 	%r91, %r91, 8;
	setp.ne.s32 	%p6, %r91, %r93;
	@%p6 bra 	$L__BB0_4;
$L__BB0_5:
	and.b32  	%r8, %r14, 7;
	setp.eq.s32 	%p7, %r8, 0;
	@%p7 bra 	$L__BB0_13;
	setp.lt.u32 	%p8, %r8, 4;
	@%p8 bra 	$L__BB0_8;
	ld.param.u64 	%rd74, [_Z14matrixMultiplyPfS_S_iiiiii_param_0];
	add.s32 	%r59, %r93, %r3;
	cvta.to.global.u64 	%rd26, %rd74;
	mul.wide.u32 	%rd27, %r59, 4;
	add.s64 	%rd28, %rd26, %rd27;
	ld.global.f32 	%f41, [%rd28];
	mad.lo.s32 	%r60, %r93, %r15, %r1;
	mul.wide.s32 	%rd29, %r60, 4;
	add.s64 	%rd30, %rd1, %rd29;
	ld.global.f32 	%f42, [%rd30];
	fma.rn.f32 	%f43, %f41, %f42, %f67;
	cvt.f64.f32 	%fd9, %f43;
	add.u64 	%rd31, %SP, 0;
	add.u64 	%rd32, %SPL, 0;
	st.local.v2.u32 	[%rd32], {%r59, %r60};
	st.local.f64 	[%rd32+8], %fd9;
	mov.u64 	%rd33, $str$1;
	cvta.global.u64 	%rd34, %rd33;
	{ // callseq 9, 0
	.param .b64 param0;
	st.param.b64 	[param0], %rd34;
	.param .b64 param1;
	st.param.b64 	[param1], %rd31;
	.param .b32 retval0;
	call.uni (retval0), 
	vprintf, 
	(
	param0, 
	param1
	);
	ld.param.b32 	%r61, [retval0];
	} // callseq 9
	add.s32 	%r63, %r59, 1;
	cvt.u64.u32 	%rd35, %r3;
	cvt.u64.u32 	%rd36, %r93;
	add.s64 	%rd37, %rd36, %rd35;
	shl.b64 	%rd38, %rd37, 2;
	add.s64 	%rd39, %rd26, %rd38;
	ld.global.f32 	%f44, [%rd39+4];
	add.s32 	%r64, %r60, %r15;
	mul.wide.s32 	%rd40, %r15, 4;
	add.s64 	%rd41, %rd30, %rd40;
	ld.global.f32 	%f45, [%rd41];
	fma.rn.f32 	%f46, %f44, %f45, %f43;
	cvt.f64.f32 	%fd10, %f46;
	st.local.v2.u32 	[%rd32], {%r63, %r64};
	st.local.f64 	[%rd32+8], %fd10;
	{ // callseq 10, 0
	.param .b64 param0;
	st.param.b64 	[param0], %rd34;
	.param .b64 param1;
	st.param.b64 	[param1], %rd31;
	.param .b32 retval0;
	call.uni (retval0), 
	vprintf, 
	(
	param0, 
	param1
	);
	ld.param.b32 	%r65, [retval0];
	} // callseq 10
	add.s32 	%r67, %r59, 2;
	ld.global.f32 	%f47, [%rd39+8];
	add.s32 	%r68, %r64, %r15;
	add.s64 	%rd42, %rd41, %rd40;
	ld.global.f32 	%f48, [%rd42];
	fma.rn.f32 	%f49, %f47, %f48, %f46;
	cvt.f64.f32 	%fd11, %f49;
	st.local.v2.u32 	[%rd32], {%r67, %r68};
	st.local.f64 	[%rd32+8], %fd11;
	{ // callseq 11, 0
	.param .b64 param0;
	st.param.b64 	[param0], %rd34;
	.param .b64 param1;
	st.param.b64 	[param1], %rd31;
	.param .b32 retval0;
	call.uni (retval0), 
	vprintf, 
	(
	param0, 
	param1
	);
	ld.param.b32 	%r69, [retval0];
	} // callseq 11
	add.s32 	%r71, %r59, 3;
	ld.global.f32 	%f50, [%rd39+12];
	add.s32 	%r72, %r68, %r15;
	add.s64 	%rd43, %rd42, %rd40;
	ld.global.f32 	%f51, [%rd43];
	fma.rn.f32 	%f67, %f50, %f51, %f49;
	cvt.f64.f32 	%fd12, %f67;
	st.local.v2.u32 	[%rd32], {%r71, %r72};
	st.local.f64 	[%rd32+8], %fd12;
	{ // callseq 12, 0
	.param .b64 param0;
	st.param.b64 	[param0], %rd34;
	.param .b64 param1;
	st.param.b64 	[param1], %rd31;
	.param .b32 retval0;
	call.uni (retval0), 
	vprintf, 
	(
	param0, 
	param1
	);
	ld.param.b32 	%r73, [retval0];
	} // callseq 12
	add.s32 	%r93, %r93, 4;
$L__BB0_8:
	and.b32  	%r11, %r14, 3;
	setp.eq.s32 	%p9, %r11, 0;
	@%p9 bra 	$L__BB0_13;
	ld.param.u64 	%rd75, [_Z14matrixMultiplyPfS_S_iiiiii_param_0];
	cvta.to.global.u64 	%rd2, %rd75;
	add.u64 	%rd44, %SP, 0;
	add.u64 	%rd3, %SPL, 0;
	setp.eq.s32 	%p10, %r11, 1;
	@%p10 bra 	$L__BB0_11;
	add.s32 	%r75, %r93, %r3;
	mul.wide.u32 	%rd45, %r75, 4;
	add.s64 	%rd46, %rd2, %rd45;
	ld.global.f32 	%f53, [%rd46];
	mad.lo.s32 	%r76, %r93, %r15, %r1;
	mul.wide.s32 	%rd47, %r76, 4;
	add.s64 	%rd48, %rd1, %rd47;
	ld.global.f32 	%f54, [%rd48];
	fma.rn.f32 	%f55, %f53, %f54, %f67;
	cvt.f64.f32 	%fd13, %f55;
	st.local.v2.u32 	[%rd3], {%r75, %r76};
	st.local.f64 	[%rd3+8], %fd13;
	mov.u64 	%rd49, $str$1;
	cvta.global.u64 	%rd50, %rd49;
	{ // callseq 13, 0
	.param .b64 param0;
	st.param.b64 	[param0], %rd50;
	.param .b64 param1;
	st.param.b64 	[param1], %rd44;
	.param .b32 retval0;
	call.uni (retval0), 
	vprintf, 
	(
	param0, 
	param1
	);
	ld.param.b32 	%r77, [retval0];
	} // callseq 13
	add.s32 	%r79, %r75, 1;
	cvt.u64.u32 	%rd52, %r3;
	cvt.u64.u32 	%rd53, %r93;
	add.s64 	%rd54, %rd53, %rd52;
	shl.b64 	%rd55, %rd54, 2;
	add.s64 	%rd56, %rd2, %rd55;
	ld.global.f32 	%f56, [%rd56+4];
	add.s32 	%r80, %r76, %r15;
	mul.wide.s32 	%rd57, %r15, 4;
	add.s64 	%rd58, %rd48, %rd57;
	ld.global.f32 	%f57, [%rd58];
	fma.rn.f32 	%f67, %f56, %f57, %f55;
	cvt.f64.f32 	%fd14, %f67;
	st.local.v2.u32 	[%rd3], {%r79, %r80};
	st.local.f64 	[%rd3+8], %fd14;
	{ // callseq 14, 0
	.param .b64 param0;
	st.param.b64 	[param0], %rd50;
	.param .b64 param1;
	st.param.b64 	[param1], %rd44;
	.param .b32 retval0;
	call.uni (retval0), 
	vprintf, 
	(
	param0, 
	param1
	);
	ld.param.b32 	%r81, [retval0];
	} // callseq 14
	add.s32 	%r93, %r93, 2;
$L__BB0_11:
	and.b32  	%r83, %r14, 1;
	setp.eq.b32 	%p11, %r83, 1;
	not.pred 	%p12, %p11;
	@%p12 bra 	$L__BB0_13;
	add.s32 	%r84, %r93, %r3;
	mul.wide.u32 	%rd59, %r84, 4;
	add.s64 	%rd60, %rd2, %rd59;
	ld.global.f32 	%f58, [%rd60];
	mad.lo.s32 	%r85, %r93, %r15, %r1;
	mul.wide.s32 	%rd61, %r85, 4;
	add.s64 	%rd62, %rd1, %rd61;
	ld.global.f32 	%f59, [%rd62];
	fma.rn.f32 	%f67, %f58, %f59, %f67;
	cvt.f64.f32 	%fd15, %f67;
	st.local.v2.u32 	[%rd3], {%r84, %r85};
	st.local.f64 	[%rd3+8], %fd15;
	mov.u64 	%rd63, $str$1;
	cvta.global.u64 	%rd64, %rd63;
	{ // callseq 15, 0
	.param .b64 param0;
	st.param.b64 	[param0], %rd64;
	.param .b64 param1;
	st.param.b64 	[param1], %rd44;
	.param .b32 retval0;
	call.uni (retval0), 
	vprintf, 
	(
	param0, 
	param1
	);
	ld.param.b32 	%r86, [retval0];
	} // callseq 15
$L__BB0_13:
	ld.param.u64 	%rd76, [_Z14matrixMultiplyPfS_S_iiiiii_param_2];
	mad.lo.s32 	%r88, %r15, %r2, %r1;
	cvta.to.global.u64 	%rd66, %rd76;
	mul.wide.s32 	%rd67, %r88, 4;
	add.s64 	%rd68, %rd66, %rd67;
	st.global.f32 	[%rd68], %f67;
	cvt.f64.f32 	%fd16, %f67;
	add.u64 	%rd69, %SP, 0;
	add.u64 	%rd70, %SPL, 0;
	st.local.u32 	[%rd70], %r88;
	st.local.f64 	[%rd70+8], %fd16;
	mov.u64 	%rd71, $str$2;
	cvta.global.u64 	%rd72, %rd71;
	{ // callseq 16, 0
	.param .b64 param0;
	st.param.b64 	[param0], %rd72;
	.param .b64 param1;
	st.param.b64 	[param1], %rd69;
	.param .b32 retval0;
	call.uni (retval0), 
	vprintf, 
	(
	param0, 
	param1
	);
	ld.param.b32 	%r89, [retval0];
	} // callseq 16
$L__BB0_14:
	ret;

}


// ===== COMPILED SASS (sm_100) =====

	.target	sm_100

	.elftype	@"ET_EXEC"


//--------------------- .note.nv.tkinfo           --------------------------
	.section	.note.nv.tkinfo,"",@"SHT_NOTE"
	.sectionflags	@"SHF_NOTE_NV_TKINFO"
	.tkinfo
        /*0018*/ 	.word	0x00000002
        /*0030*/ 	.string	""
        /*0030*/ 	.string	"ptxas"
        /*0030*/ 	.string	"Cuda compilation tools, release 13.0, V13.0.88"
        /*0030*/ 	.string	"Build cuda_13.0.r13.0/compiler.36424714_0"
        /*0030*/ 	.string	"-arch sm_100 -m 64 "



//--------------------- .note.nv.cuinfo           --------------------------
	.section	.note.nv.cuinfo,"",@"SHT_NOTE"
	.sectionflags	@"SHF_NOTE_NV_CUINFO"
        /*0018*/ 	.short	0x0002
        /*001a*/ 	.short	0x0064
        /*001c*/ 	.short	0x0082
	.zero		2


//--------------------- .nv.info                  --------------------------
	.section	.nv.info,"",@"SHT_CUDA_INFO"
	.align	4


	//----- nvinfo : EIATTR_REGCOUNT
	.align		4
        /*0000*/ 	.byte	0x04, 0x2f
        /*0002*/ 	.short	(.L_4 - .L_3)
	.align		4
.L_3:
        /*0004*/ 	.word	index@(_Z14matrixMultiplyPfS_S_iiiiii)
        /*0008*/ 	.word	0x00000028


	//----- nvinfo : EIATTR_FRAME_SIZE
	.align		4
.L_4:
        /*000c*/ 	.byte	0x04, 0x11
        /*000e*/ 	.short	(.L_6 - .L_5)
	.align		4
.L_5:
        /*0010*/ 	.word	index@(_Z14matrixMultiplyPfS_S_iiiiii)
        /*0014*/ 	.word	0x00000010


	//----- nvinfo : EIATTR_MIN_STACK_SIZE
	.align		4
.L_6:
        /*0018*/ 	.byte	0x04, 0x12
        /*001a*/ 	.short	(.L_8 - .L_7)
	.align		4
.L_7:
        /*001c*/ 	.word	index@(_Z14matrixMultiplyPfS_S_iiiiii)
        /*0020*/ 	.word	0x00000010
.L_8:


//--------------------- .nv.compat                --------------------------
	.section	.nv.compat,"",@"SHT_CUDA_COMPAT_INFO"
	.align	4
        /*0000*/ 	.byte	0x02, 0x09, 0x00, 0x00, 0x02, 0x02, 0x01, 0x00, 0x02, 0x05, 0x05, 0x00, 0x03, 0x07, 0x01, 0x01
        /*0010*/ 	.byte	0x02, 0x03, 0x00, 0x00, 0x02, 0x06, 0x01, 0x00, 0x04, 0x0b, 0x08, 0x00, 0x09, 0x00, 0x00, 0x00
        /*0020*/ 	.byte	0x00, 0x00, 0x00, 0x00


//--------------------- .nv.info._Z14matrixMultiplyPfS_S_iiiiii --------------------------
	.section	.nv.info._Z14matrixMultiplyPfS_S_iiiiii,"",@"SHT_CUDA_INFO"
	.sectionflags	@""
	.align	4


	//----- nvinfo : EIATTR_CUDA_API_VERSION
	.align		4
        /*0000*/ 	.byte	0x04, 0x37
        /*0002*/ 	.short	(.L_10 - .L_9)
.L_9:
        /*0004*/ 	.word	0x00000082


	//----- nvinfo : EIATTR_KPARAM_INFO
	.align		4
.L_10:
        /*0008*/ 	.byte	0x04, 0x17
        /*000a*/ 	.short	(.L_12 - .L_11)
.L_11:
        /*000c*/ 	.word	0x00000000
        /*0010*/ 	.short	0x0008
        /*0012*/ 	.short	0x002c
        /*0014*/ 	.byte	0x00, 0xf0, 0x11, 0x00


	//----- nvinfo : EIATTR_KPARAM_INFO
	.align		4
.L_12:
        /*0018*/ 	.byte	0x04, 0x17
        /*001a*/ 	.short	(.L_14 - .L_13)
.L_13:
        /*001c*/ 	.word	0x00000000
        /*0020*/ 	.short	0x0007
        /*0022*/ 	.short	0x0028
        /*0024*/ 	.byte	0x00, 0xf0, 0x11, 0x00


	//----- nvinfo : EIATTR_KPARAM_INFO
	.align		4
.L_14:
        /*0028*/ 	.byte	0x04, 0x17
        /*002a*/ 	.short	(.L_16 - .L_15)
.L_15:
        /*002c*/ 	.word	0x00000000
        /*0030*/ 	.short	0x0006
        /*0032*/ 	.short	0x0024
        /*0034*/ 	.byte	0x00, 0xf0, 0x11, 0x00


	//----- nvinfo : EIATTR_KPARAM_INFO
	.align		4
.L_16:
        /*0038*/ 	.byte	0x04, 0x17
        /*003a*/ 	.short	(.L_18 - .L_17)
.L_17:
        /*003c*/ 	.word	0x00000000
        /*0040*/ 	.short	0x0005
        /*0042*/ 	.short	0x0020
        /*0044*/ 	.byte	0x00, 0xf0, 0x11, 0x00


	//----- nvinfo : EIATTR_KPARAM_INFO
	.align		4
.L_18:
        /*0048*/ 	.byte	0x04, 0x17
        /*004a*/ 	.short	(.L_20 - .L_19)
.L_19:
        /*004c*/ 	.word	0x00000000
        /*0050*/ 	.short	0x0004
        /*0052*/ 	.short	0x001c
        /*0054*/ 	.byte	0x00, 0xf0, 0x11, 0x00


	//----- nvinfo : EIATTR_KPARAM_INFO
	.align		4
.L_20:
        /*0058*/ 	.byte	0x04, 0x17
        /*005a*/ 	.short	(.L_22 - .L_21)
.L_21:
        /*005c*/ 	.word	0x00000000
        /*0060*/ 	.short	0x0003
        /*0062*/ 	.short	0x0018
        /*0064*/ 	.byte	0x00, 0xf0, 0x11, 0x00


	//----- nvinfo : EIATTR_KPARAM_INFO
	.align		4
.L_22:
        /*0068*/ 	.byte	0x04, 0x17
        /*006a*/ 	.short	(.L_24 - .L_23)
.L_23:
        /*006c*/ 	.word	0x00000000
        /*0070*/ 	.short	0x0002
        /*0072*/ 	.short	0x0010
        /*0074*/ 	.byte	0x00, 0xf5, 0x21, 0x00


	//----- nvinfo : EIATTR_KPARAM_INFO
	.align		4
.L_24:
        /*0078*/ 	.byte	0x04, 0x17
        /*007a*/ 	.short	(.L_26 - .L_25)
.L_25:
        /*007c*/ 	.word	0x00000000
        /*0080*/ 	.short	0x0001
        /*0082*/ 	.short	0x0008
        /*0084*/ 	.byte	0x00, 0xf5, 0x21, 0x00


	//----- nvinfo : EIATTR_KPARAM_INFO
	.align		4
.L_26:
        /*0088*/ 	.byte	0x04, 0x17
        /*008a*/ 	.short	(.L_28 - .L_27)
.L_27:
        /*008c*/ 	.word	0x00000000
        /*0090*/ 	.short	0x0000
        /*0092*/ 	.short	0x0000
        /*0094*/ 	.byte	0x00, 0xf5, 0x21, 0x00


	//----- nvinfo : EIATTR_SPARSE_MMA_MASK
	.align		4
.L_28:
        /*0098*/ 	.byte	0x03, 0x50
        /*009a*/ 	.short	0x0000


	//----- nvinfo : EIATTR_MAXREG_COUNT
	.align		4
        /*009c*/ 	.byte	0x03, 0x1b
        /*009e*/ 	.short	0x00ff


	//----- nvinfo : EIATTR_EXTERNS
	.align		4
        /*00a0*/ 	.byte	0x04, 0x0f
        /*00a2*/ 	.short	(.L_30 - .L_29)


	//   ....[0]....
	.align		4
.L_29:
        /*00a4*/ 	.word	index@(vprintf)


	//----- nvinfo : EIATTR_MERCURY_ISA_VERSION
	.align		4
.L_30:
        /*00a8*/ 	.byte	0x03, 0x5f
        /*00aa*/ 	.short	0x0101


	//----- nvinfo : EIATTR_VRC_CTA_INIT_COUNT
	.align		4
        /*00ac*/ 	.byte	0x02, 0x4a
	.zero		1
	.zero		1


	//----- nvinfo : EIATTR_SYSCALL_OFFSETS
	.align		4
        /*00b0*/ 	.byte	0x04, 0x46
        /*00b2*/ 	.short	(.L_32 - .L_31)


	//   ....[0]....
.L_31:
        /*00b4*/ 	.word	0x000001b0


	//   ....[1]....
        /*00b8*/ 	.word	0x00000480


	//   ....[2]....
        /*00bc*/ 	.word	0x000005e0


	//   ....[3]....
        /*00c0*/ 	.word	0x00000740


	//   ....[4]....
        /*00c4*/ 	.word	0x000008a0


	//   ....[5]....
        /*00c8*/ 	.word	0x00000a00


	//   ....[6]....
        /*00cc*/ 	.word	0x00000b60


	//   ....[7]....
        /*00d0*/ 	.word	0x00000cc0


	//   ....[8]....
        /*00d4*/ 	.word	0x00000e20


	//   ....[9]....
        /*00d8*/ 	.word	0x00001040


	//   ....[10]....
        /*00dc*/ 	.word	0x000011f0


	//   ....[11]....
        /*00e0*/ 	.word	0x00001350


	//   ....[12]....
        /*00e4*/ 	.word	0x000014b0


	//   ....[13]....
        /*00e8*/ 	.word	0x000016b0


	//   ....[14]....
        /*00ec*/ 	.word	0x00001860


	//   ....[15]....
        /*00f0*/ 	.word	0x00001a50


	//   ....[16]....
        /*00f4*/ 	.word	0x00001b80


	//----- nvinfo : EIATTR_EXIT_INSTR_OFFSETS
	.align		4
.L_32:
        /*00f8*/ 	.byte	0x04, 0x1c
        /*00fa*/ 	.short	(.L_34 - .L_33)


	//   ....[0]....
.L_33:
        /*00fc*/ 	.word	0x00000120


	//   ....[1]....
        /*0100*/ 	.word	0x00001b90


	//----- nvinfo : EIATTR_CRS_STACK_SIZE
	.align		4
.L_34:
        /*0104*/ 	.byte	0x04, 0x1e
        /*0106*/ 	.short	(.L_36 - .L_35)
.L_35:
        /*0108*/ 	.word	0x00000000


	//----- nvinfo : EIATTR_CBANK_PARAM_SIZE
	.align		4
.L_36:
        /*010c*/ 	.byte	0x03, 0x19
        /*010e*/ 	.short	0x0030


	//----- nvinfo : EIATTR_PARAM_CBANK
	.align		4
        /*0110*/ 	.byte	0x04, 0x0a
        /*0112*/ 	.short	(.L_38 - .L_37)
	.align		4
.L_37:
        /*0114*/ 	.word	index@(.nv.constant0._Z14matrixMultiplyPfS_S_iiiiii)
        /*0118*/ 	.short	0x0380
        /*011a*/ 	.short	0x0030


	//----- nvinfo : EIATTR_SW_WAR
	.align		4
.L_38:
        /*011c*/ 	.byte	0x04, 0x36
        /*011e*/ 	.short	(.L_40 - .L_39)
.L_39:
        /*0120*/ 	.word	0x00000008
.L_40:


//--------------------- .nv.callgraph             --------------------------
	.section	.nv.callgraph,"",@"SHT_CUDA_CALLGRAPH"
	.align	4
	.sectionentsize	8
	.align		4
        /*0000*/ 	.word	0x00000000
	.align		4
        /*0004*/ 	.word	0xffffffff
	.align		4
        /*0008*/ 	.word	index@(_Z14matrixMultiplyPfS_S_iiiiii)
	.align		4
        /*000c*/ 	.word	index@(vprintf)
	.align		4
        /*0010*/ 	.word	0x00000000
	.align		4
        /*0014*/ 	.word	0xfffffffe
	.align		4
        /*0018*/ 	.word	0x00000000
	.align		4
        /*001c*/ 	.word	0xfffffffd
	.align		4
        /*0020*/ 	.word	0x00000000
	.align		4
        /*0024*/ 	.word	0xfffffffc


//--------------------- .nv.constant4             --------------------------
	.section	.nv.constant4,"a",@progbits
	.align	8
	.align		8
.nv.constant4:
        /*0000*/ 	.dword	vprintf
	.align		8
        /*0008*/ 	.dword	$str
	.align		8
        /*0010*/ 	.dword	$str$1
	.align		8
        /*0018*/ 	.dword	$str$2


//--------------------- .text._Z14matrixMultiplyPfS_S_iiiiii --------------------------
	.section	.text._Z14matrixMultiplyPfS_S_iiiiii,"ax",@progbits
	.align	128
        .global         _Z14matrixMultiplyPfS_S_iiiiii
        .type           _Z14matrixMultiplyPfS_S_iiiiii,@function
        .size           _Z14matrixMultiplyPfS_S_iiiiii,(.L_x_22 - _Z14matrixMultiplyPfS_S_iiiiii)
        .other          _Z14matrixMultiplyPfS_S_iiiiii,@"STO_CUDA_ENTRY STV_DEFAULT"
_Z14matrixMultiplyPfS_S_iiiiii:
.text._Z14matrixMultiplyPfS_S_iiiiii:
[----:B------:R-:W0:Y:S01]  /*0000*/  LDC R1, c[0x0][0x37c] ;  /* 0x0000df00ff017b82 */ /* 0x000e220000000800 */
[----:B------:R-:W1:Y:S01]  /*0010*/  S2R R29, SR_TID.X ;  /* 0x00000000001d7919 */ /* 0x000e620000002100 */
[----:B------:R-:W2:Y:S06]  /*0020*/  LDCU UR5, c[0x0][0x2fc] ;  /* 0x00005f80ff0577ac */ /* 0x000eac0008000800 */
[----:B------:R-:W1:Y:S01]  /*0030*/  S2UR UR6, SR_CTAID.X ;  /* 0x00000000000679c3 */ /* 0x000e620000002500 */
[----:B0-----:R-:W-:Y:S01]  /*0040*/  VIADD R1, R1, 0xfffffff0 ;  /* 0xfffffff001017836 */ /* 0x001fe20000000000 */
[----:B------:R-:W0:Y:S01]  /*0050*/  S2R R28, SR_TID.Y ;  /* 0x00000000001c7919 */ /* 0x000e220000002200 */
[----:B------:R-:W3:Y:S01]  /*0060*/  LDCU UR8, c[0x0][0x3a4] ;  /* 0x00007480ff0877ac */ /* 0x000ee20008000800 */
[----:B------:R-:W4:Y:S04]  /*0070*/  LDCU UR9, c[0x0][0x398] ;  /* 0x00007300ff0977ac */ /* 0x000f280008000800 */
[----:B------:R-:W1:Y:S01]  /*0080*/  LDC R0, c[0x0][0x360] ;  /* 0x0000d800ff007b82 */ /* 0x000e620000000800 */
[----:B------:R-:W5:Y:S07]  /*0090*/  LDCU UR4, c[0x0][0x2f8] ;  /* 0x00005f00ff0477ac */ /* 0x000f6e0008000800 */
[----:B------:R-:W0:Y:S08]  /*00a0*/  S2UR UR7, SR_CTAID.Y ;  /* 0x00000000000779c3 */ /* 0x000e300000002600 */
[----:B------:R-:W0:Y:S01]  /*00b0*/  LDC R3, c[0x0][0x364] ;  /* 0x0000d900ff037b82 */ /* 0x000e220000000800 */
[----:B-----5:R-:W-:Y:S01]  /*00c0*/  IADD3 R22, P1, PT, R1, UR4, RZ ;  /* 0x0000000401167c10 */ /* 0x020fe2000ff3e0ff */
[----:B-1----:R-:W-:-:S04]  /*00d0*/  IMAD R29, R0, UR6, R29 ;  /* 0x00000006001d7c24 */ /* 0x002fc8000f8e021d */
[----:B--2---:R-:W-:Y:S01]  /*00e0*/  IMAD.X R19, RZ, RZ, UR5, P1 ;  /* 0x00000005ff137e24 */ /* 0x004fe200088e06ff */
[----:B---3--:R-:W-:Y:S01]  /*00f0*/  ISETP.GE.AND P0, PT, R29, UR8, PT ;  /* 0x000000081d007c0c */ /* 0x008fe2000bf06270 */
[----:B0-----:R-:W-:-:S05]  /*0100*/  IMAD R28, R3, UR7, R28 ;  /* 0x00000007031c7c24 */ /* 0x001fca000f8e021c */
[----:B----4-:R-:W-:-:S13]  /*0110*/  ISETP.GE.OR P0, PT, R28, UR9, P0 ;  /* 0x000000091c007c0c */ /* 0x010fda0008706670 */
[----:B------:R-:W-:Y:S05]  /*0120*/  @P0 EXIT ;  /* 0x000000000000094d */ /* 0x000fea0003800000 */
[----:B------:R-:W-:Y:S01]  /*0130*/  MOV R0, 0x0 ;  /* 0x0000000000007802 */ /* 0x000fe20000000f00 */
[----:B------:R-:W0:Y:S01]  /*0140*/  LDCU.64 UR4, c[0x4][0x8] ;  /* 0x01000100ff0477ac */ /* 0x000e220008000a00 */
[----:B------:R-:W-:Y:S02]  /*0150*/  CS2R R6, SRZ ;  /* 0x0000000000067805 */ /* 0x000fe4000001ff00 */
[----:B------:R1:W2:Y:S01]  /*0160*/  LDC.64 R2, c[0x4][R0] ;  /* 0x0100000000027b82 */ /* 0x0002a20000000a00 */
[----:B------:R-:W3:Y:S01]  /*0170*/  LDCU UR36, c[0x0][0x3a4] ;  /* 0x00007480ff2477ac */ /* 0x000ee20008000800 */
[----:B0-----:R-:W-:Y:S01]  /*0180*/  IMAD.U32 R4, RZ, RZ, UR4 ;  /* 0x00000004ff047e24 */ /* 0x001fe2000f8e00ff */
[----:B-1----:R-:W-:-:S07]  /*0190*/  MOV R5, UR5 ;  /* 0x0000000500057c02 */ /* 0x002fce0008000f00 */
[----:B------:R-:W-:-:S07]  /*01a0*/  LEPC R20, `(.L_x_0) ;  /* 0x000000001014794e */ /* 0x000fce0000000000 */
[----:B--23--:R-:W-:Y:S05]  /*01b0*/  CALL.ABS.NOINC R2 ;  /* 0x0000000002007343 */ /* 0x00cfea0003c00000 */
.L_x_0:
[----:B------:R-:W0:Y:S01]  /*01c0*/  LDCU UR4, c[0x0][0x3a0] ;  /* 0x00007400ff0477ac */ /* 0x000e220008000800 */
[----:B------:R-:W1:Y:S01]  /*01d0*/  LDC.64 R32, c[0x0][0x358] ;  /* 0x0000d600ff207b82 */ /* 0x000e620000000a00 */
[----:B------:R-:W-:Y:S01]  /*01e0*/  IMAD.MOV.U32 R24, RZ, RZ, RZ ;  /* 0x000000ffff187224 */ /* 0x000fe200078e00ff */
[----:B0-----:R-:W-:-:S09]  /*01f0*/  UISETP.GE.AND UP0, UPT, UR4, 0x1, UPT ;  /* 0x000000010400788c */ /* 0x001fd2000bf06270 */
[----:B------:R-:W-:Y:S05]  /*0200*/  BRA.U !UP0, `(.L_x_1) ;  /* 0x0000001908147547 */ /* 0x000fea000b800000 */
[----:B------:R-:W-:Y:S02]  /*0210*/  UISETP.GE.U32.AND UP0, UPT, UR4, 0x8, UPT ;  /* 0x000000080400788c */ /* 0x000fe4000bf06070 */
[----:B------:R-:W-:Y:S02]  /*0220*/  IMAD R27, R28, UR4, RZ ;  /* 0x000000041c1b7c24 */ /* 0x000fe4000f8e02ff */
[----:B------:R-:W-:Y:S02]  /*0230*/  IMAD.MOV.U32 R24, RZ, RZ, RZ ;  /* 0x000000ffff187224 */ /* 0x000fe400078e00ff */
[----:B------:R-:W-:-:S03]  /*0240*/  IMAD.MOV.U32 R26, RZ, RZ, RZ ;  /* 0x000000ffff1a7224 */ /* 0x000fc600078e00ff */
[----:B------:R-:W-:Y:S05]  /*0250*/  BRA.U !UP0, `(.L_x_2) ;  /* 0x0000000d08007547 */ /* 0x000fea000b800000 */
[----:B------:R-:W-:Y:S01]  /*0260*/  ULOP3.LUT UR4, UR4, 0x7ffffff8, URZ, 0xc0, !UPT ;  /* 0x7ffffff804047892 */ /* 0x000fe2000f8ec0ff */
[----:B------:R-:W-:Y:S01]  /*0270*/  HFMA2 R24, -RZ, RZ, 0, 0 ;  /* 0x00000000ff187431 */ /* 0x000fe200000001ff */
[----:B------:R-:W-:Y:S01]  /*0280*/  BSSY.RECONVERGENT B6, `(.L_x_2) ;  /* 0x00000bd000067945 */ /* 0x000fe20003800200 */
[----:B------:R-:W-:-:S03]  /*0290*/  IMAD.MOV.U32 R23, RZ, RZ, RZ ;  /* 0x000000ffff177224 */ /* 0x000fc600078e00ff */
[----:B------:R-:W-:-:S07]  /*02a0*/  IMAD.U32 R26, RZ, RZ, UR4 ;  /* 0x00000004ff1a7e24 */ /* 0x000fce000f8e00ff */
.L_x_11:
[----:B------:R-:W0:Y:S01]  /*02b0*/  LDC.64 R34, c[0x0][0x380] ;  /* 0x0000e000ff227b82 */ /* 0x000e220000000a00 */
[C---:B-1----:R-:W-:Y:S01]  /*02c0*/  R2UR UR4, R32.reuse ;  /* 0x00000000200472ca */ /* 0x042fe200000e0000 */
[----:B------:R-:W-:Y:S01]  /*02d0*/  IMAD.IADD R16, R27, 0x1, R23 ;  /* 0x000000011b107824 */ /* 0x000fe200078e0217 */
[----:B------:R-:W-:Y:S01]  /*02e0*/  R2UR UR5, R33 ;  /* 0x00000000210572ca */ /* 0x000fe200000e0000 */
[----:B------:R-:W-:Y:S01]  /*02f0*/  IMAD R17, R23, UR36, R29 ;  /* 0x0000002417117c24 */ /* 0x000fe2000f8e021d */
[----:B------:R-:W-:Y:S02]  /*0300*/  R2UR UR6, R32 ;  /* 0x00000000200672ca */ /* 0x000fe400000e0000 */
[----:B------:R-:W-:Y:S01]  /*0310*/  R2UR UR7, R33 ;  /* 0x00000000210772ca */ /* 0x000fe200000e0000 */
[----:B------:R-:W1:Y:S01]  /*0320*/  LDC.64 R36, c[0x0][0x388] ;  /* 0x0000e200ff247b82 */ /* 0x000e620000000a00 */
[----:B0-----:R-:W-:-:S07]  /*0330*/  IMAD.WIDE.U32 R34, R16, 0x4, R34 ;  /* 0x0000000410227825 */ /* 0x001fce00078e0022 */
[----:B------:R-:W2:Y:S01]  /*0340*/  LDG.E R3, desc[UR4][R34.64] ;  /* 0x0000000422037981 */ /* 0x000ea2000c1e1900 */
[----:B-1----:R-:W-:-:S05]  /*0350*/  IMAD.WIDE R36, R17, 0x4, R36 ;  /* 0x0000000411247825 */ /* 0x002fca00078e0224 */
[----:B------:R-:W2:Y:S01]  /*0360*/  LDG.E R0, desc[UR6][R36.64] ;  /* 0x0000000624007981 */ /* 0x000ea2000c1e1900 */
[----:B------:R-:W0:Y:S01]  /*0370*/  LDCU UR4, c[0x0][0x2f8] ;  /* 0x00005f00ff0477ac */ /* 0x000e220008000800 */
[----:B------:R-:W-:-:S04]  /*0380*/  MOV R18, 0x0 ;  /* 0x0000000000127802 */ /* 0x000fc80000000f00 */
[----:B------:R1:W3:Y:S01]  /*0390*/  LDC.64 R8, c[0x4][R18] ;  /* 0x0100000012087b82 */ /* 0x0002e20000000a00 */
[----:B0-----:R-:W-:Y:S01]  /*03a0*/  IADD3 R2, PT, PT, R22, -UR4, RZ ;  /* 0x8000000416027c10 */ /* 0x001fe2000fffe0ff */
[----:B------:R-:W0:Y:S04]  /*03b0*/  LDCU.64 UR4, c[0x4][0x10] ;  /* 0x01000200ff0477ac */ /* 0x000e280008000a00 */
[----:B------:R1:W-:Y:S01]  /*03c0*/  STL.64 [R2], R16 ;  /* 0x0000001002007387 */ /* 0x0003e20000100a00 */
[----:B------:R-:W-:Y:S01]  /*03d0*/  VIADD R23, R23, 0x8 ;  /* 0x0000000817177836 */ /* 0x000fe20000000000 */
[----:B------:R-:W-:-:S04]  /*03e0*/  MOV R6, R22 ;  /* 0x0000001600067202 */ /* 0x000fc80000000f00 */
[----:B------:R-:W-:Y:S01]  /*03f0*/  ISETP.NE.AND P0, PT, R23, R26, PT ;  /* 0x0000001a1700720c */ /* 0x000fe20003f05270 */
[----:B------:R-:W-:-:S03]  /*0400*/  IMAD.MOV.U32 R7, RZ, RZ, R19 ;  /* 0x000000ffff077224 */ /* 0x000fc600078e0013 */
[----:B------:R-:W-:Y:S01]  /*0410*/  P2R R30, PR, RZ, 0x1 ;  /* 0x00000001ff1e7803 */ /* 0x000fe20000000000 */
[----:B0-----:R-:W-:Y:S02]  /*0420*/  IMAD.U32 R4, RZ, RZ, UR4 ;  /* 0x00000004ff047e24 */ /* 0x001fe4000f8e00ff */
[----:B------:R-:W-:Y:S02]  /*0430*/  IMAD.U32 R5, RZ, RZ, UR5 ;  /* 0x00000005ff057e24 */ /* 0x000fe4000f8e00ff */
[----:B--2---:R-:W-:-:S04]  /*0440*/  FFMA R24, R3, R0, R24 ;  /* 0x0000000003187223 */ /* 0x004fc80000000018 */
[----:B------:R-:W0:Y:S02]  /*0450*/  F2F.F64.F32 R10, R24 ;  /* 0x00000018000a7310 */ /* 0x000e240000201800 */
[----:B0--3--:R1:W-:Y:S02]  /*0460*/  STL.64 [R2+0x8], R10 ;  /* 0x0000080a02007387 */ /* 0x0093e40000100a00 */
[----:B------:R-:W-:-:S07]  /*0470*/  LEPC R20, `(.L_x_3) ;  /* 0x000000001014794e */ /* 0x000fce0000000000 */
[----:B-1----:R-:W-:Y:S05]  /*0480*/  CALL.ABS.NOINC R8 ;  /* 0x0000000008007343 */ /* 0x002fea0003c00000 */
.L_x_3:
[----:B------:R-:W0:Y:S01]  /*0490*/  LDC R25, c[0x0][0x3a4] ;  /* 0x0000e900ff197b82 */ /* 0x000e220000000800 */
[C---:B------:R-:W-:Y:S02]  /*04a0*/  R2UR UR4, R32.reuse ;  /* 0x00000000200472ca */ /* 0x040fe400000e0000 */
[C---:B------:R-:W-:Y:S02]  /*04b0*/  R2UR UR5, R33.reuse ;  /* 0x00000000210572ca */ /* 0x040fe400000e0000 */
[----:B------:R-:W-:Y:S02]  /*04c0*/  R2UR UR6, R32 ;  /* 0x00000000200672ca */ /* 0x000fe400000e0000 */
[----:B------:R-:W-:-:S09]  /*04d0*/  R2UR UR7, R33 ;  /* 0x00000000210772ca */ /* 0x000fd200000e0000 */
[----:B------:R-:W2:Y:S01]  /*04e0*/  LDG.E R31, desc[UR4][R34.64+0x4] ;  /* 0x00000404221f7981 */ /* 0x000ea2000c1e1900 */
[----:B------:R1:W3:Y:S01]  /*04f0*/  LDC.64 R8, c[0x4][R18] ;  /* 0x0100000012087b82 */ /* 0x0002e20000000a00 */
[----:B------:R-:W4:Y:S01]  /*0500*/  LDCU.64 UR4, c[0x4][0x10] ;  /* 0x01000200ff0477ac */ /* 0x000f220008000a00 */
[----:B0-----:R-:W-:-:S05]  /*0510*/  IMAD.WIDE R36, R25, 0x4, R36 ;  /* 0x0000000419247825 */ /* 0x001fca00078e0224 */
[----:B------:R-:W2:Y:S01]  /*0520*/  LDG.E R0, desc[UR6][R36.64] ;  /* 0x0000000624007981 */ /* 0x000ea2000c1e1900 */
[----:B------:R-:W-:Y:S02]  /*0530*/  IMAD.IADD R25, R17, 0x1, R25 ;  /* 0x0000000111197824 */ /* 0x000fe400078e0219 */
[----:B------:R-:W-:Y:S02]  /*0540*/  IMAD.MOV.U32 R6, RZ, RZ, R22 ;  /* 0x000000ffff067224 */ /* 0x000fe400078e0016 */
[----:B------:R-:W-:Y:S01]  /*0550*/  IMAD.MOV.U32 R7, RZ, RZ, R19 ;  /* 0x000000ffff077224 */ /* 0x000fe200078e0013 */
[----:B----4-:R-:W-:Y:S01]  /*0560*/  MOV R4, UR4 ;  /* 0x0000000400047c02 */ /* 0x010fe20008000f00 */
[----:B------:R-:W-:Y:S02]  /*0570*/  IMAD.U32 R5, RZ, RZ, UR5 ;  /* 0x00000005ff057e24 */ /* 0x000fe4000f8e00ff */
[----:B--2---:R-:W-:-:S04]  /*0580*/  FFMA R31, R31, R0, R24 ;  /* 0x000000001f1f7223 */ /* 0x004fc80000000018 */
[----:B------:R-:W0:Y:S01]  /*0590*/  F2F.F64.F32 R10, R31 ;  /* 0x0000001f000a7310 */ /* 0x000e220000201800 */
[----:B------:R-:W-:-:S05]  /*05a0*/  VIADD R24, R16, 0x1 ;  /* 0x0000000110187836 */ /* 0x000fca0000000000 */
[----:B------:R1:W-:Y:S04]  /*05b0*/  STL.64 [R2], R24 ;  /* 0x0000001802007387 */ /* 0x0003e80000100a00 */
[----:B0--3--:R1:W-:Y:S02]  /*05c0*/  STL.64 [R2+0x8], R10 ;  /* 0x0000080a02007387 */ /* 0x0093e40000100a00 */
[----:B------:R-:W-:-:S07]  /*05d0*/  LEPC R20, `(.L_x_4) ;  /* 0x000000001014794e */ /* 0x000fce0000000000 */
[----:B-1----:R-:W-:Y:S05]  /*05e0*/  CALL.ABS.NOINC R8 ;  /* 0x0000000008007343 */ /* 0x002fea0003c00000 */
.L_x_4:
[----:B------:R-:W0:Y:S01]  /*05f0*/  LDC R3, c[0x0][0x3a4] ;  /* 0x0000e900ff037b82 */ /* 0x000e220000000800 */
[C---:B------:R-:W-:Y:S02]  /*0600*/  R2UR UR4, R32.reuse ;  /* 0x00000000200472ca */ /* 0x040fe400000e0000 */
[C---:B------:R-:W-:Y:S02]  /*0610*/  R2UR UR5, R33.reuse ;  /* 0x00000000210572ca */ /* 0x040fe400000e0000 */
[----:B------:R-:W-:Y:S02]  /*0620*/  R2UR UR6, R32 ;  /* 0x00000000200672ca */ /* 0x000fe400000e0000 */
[----:B------:R-:W-:-:S09]  /*0630*/  R2UR UR7, R33 ;  /* 0x00000000210772ca */ /* 0x000fd200000e0000 */
[----:B------:R-:W2:Y:S01]  /*0640*/  LDG.E R0, desc[UR4][R34.64+0x8] ;  /* 0x0000080422007981 */ /* 0x000ea2000c1e1900 */
[----:B------:R-:W-:Y:S01]  /*0650*/  IADD3 R24, PT, PT, R16, 0x2, RZ ;  /* 0x0000000210187810 */ /* 0x000fe20007ffe0ff */
[----:B------:R1:W3:Y:S01]  /*0660*/  LDC.64 R8, c[0x4][R18] ;  /* 0x0100000012087b82 */ /* 0x0002e20000000a00 */
[----:B------:R-:W4:Y:S01]  /*0670*/  LDCU.64 UR4, c[0x4][0x10] ;  /* 0x01000200ff0477ac */ /* 0x000f220008000a00 */
[----:B0-----:R-:W-:-:S05]  /*0680*/  IMAD.WIDE R36, R3, 0x4, R36 ;  /* 0x0000000403247825 */ /* 0x001fca00078e0224 */
[----:B------:R-:W2:Y:S01]  /*0690*/  LDG.E R17, desc[UR6][R36.64] ;  /* 0x0000000624117981 */ /* 0x000ea2000c1e1900 */
[----:B------:R-:W-:-:S05]  /*06a0*/  IMAD.IADD R25, R25, 0x1, R3 ;  /* 0x0000000119197824 */ /* 0x000fca00078e0203 */
[----:B------:R1:W-:Y:S01]  /*06b0*/  STL.64 [R2], R24 ;  /* 0x0000001802007387 */ /* 0x0003e20000100a00 */
[----:B------:R-:W-:Y:S01]  /*06c0*/  MOV R6, R22 ;  /* 0x0000001600067202 */ /* 0x000fe20000000f00 */
[----:B----4-:R-:W-:Y:S02]  /*06d0*/  IMAD.U32 R4, RZ, RZ, UR4 ;  /* 0x00000004ff047e24 */ /* 0x010fe4000f8e00ff */
[----:B------:R-:W-:Y:S02]  /*06e0*/  IMAD.U32 R5, RZ, RZ, UR5 ;  /* 0x00000005ff057e24 */ /* 0x000fe4000f8e00ff */
[----:B------:R-:W-:Y:S02]  /*06f0*/  IMAD.MOV.U32 R7, RZ, RZ, R19 ;  /* 0x000000ffff077224 */ /* 0x000fe400078e0013 */
[----:B--2---:R-:W-:-:S04]  /*0700*/  FFMA R17, R0, R17, R31 ;  /* 0x0000001100117223 */ /* 0x004fc8000000001f */
[----:B------:R-:W0:Y:S02]  /*0710*/  F2F.F64.F32 R10, R17 ;  /* 0x00000011000a7310 */ /* 0x000e240000201800 */
[----:B0--3--:R1:W-:Y:S02]  /*0720*/  STL.64 [R2+0x8], R10 ;  /* 0x0000080a02007387 */ /* 0x0093e40000100a00 */
[----:B------:R-:W-:-:S07]  /*0730*/  LEPC R20, `(.L_x_5) ;  /* 0x000000001014794e */ /* 0x000fce0000000000 */
[----:B-1----:R-:W-:Y:S05]  /*0740*/  CALL.ABS.NOINC R8 ;  /* 0x0000000008007343 */ /* 0x002fea0003c00000 */
.L_x_5:
[----:B------:R-:W0:Y:S01]  /*0750*/  LDC R4, c[0x0][0x3a4] ;  /* 0x0000e900ff047b82 */ /* 0x000e220000000800 */
[C---:B------:R-:W-:Y:S02]  /*0760*/  R2UR UR4, R32.reuse ;  /* 0x00000000200472ca */ /* 0x040fe400000e0000 */
[C---:B------:R-:W-:Y:S02]  /*0770*/  R2UR UR5, R33.reuse ;  /* 0x00000000210572ca */ /* 0x040fe400000e0000 */
[----:B------:R-:W-:Y:S02]  /*0780*/  R2UR UR6, R32 ;  /* 0x00000000200672ca */ /* 0x000fe400000e0000 */
[----:B------:R-:W-:-:S09]  /*0790*/  R2UR UR7, R33 ;  /* 0x00000000210772ca */ /* 0x000fd200000e0000 */
[----:B------:R-:W2:Y:S01]  /*07a0*/  LDG.E R0, desc[UR4][R34.64+0xc] ;  /* 0x00000c0422007981 */ /* 0x000ea2000c1e1900 */
[----:B------:R-:W-:Y:S01]  /*07b0*/  VIADD R24, R16, 0x3 ;  /* 0x0000000310187836 */ /* 0x000fe20000000000 */
[----:B------:R1:W3:Y:S01]  /*07c0*/  LDC.64 R8, c[0x4][R18] ;  /* 0x0100000012087b82 */ /* 0x0002e20000000a00 */
[----:B------:R-:W4:Y:S01]  /*07d0*/  LDCU.64 UR4, c[0x4][0x10] ;  /* 0x01000200ff0477ac */ /* 0x000f220008000a00 */
[----:B0-----:R-:W-:-:S05]  /*07e0*/  IMAD.WIDE R36, R4, 0x4, R36 ;  /* 0x0000000404247825 */ /* 0x001fca00078e0224 */
[----:B------:R-:W2:Y:S01]  /*07f0*/  LDG.E R3, desc[UR6][R36.64] ;  /* 0x0000000624037981 */ /* 0x000ea2000c1e1900 */
[----:B------:R-:W-:-:S05]  /*0800*/  IMAD.IADD R25, R25, 0x1, R4 ;  /* 0x0000000119197824 */ /* 0x000fca00078e0204 */
[----:B------:R1:W-:Y:S01]  /*0810*/  STL.64 [R2], R24 ;  /* 0x0000001802007387 */ /* 0x0003e20000100a00 */
[----:B------:R-:W-:Y:S01]  /*0820*/  IMAD.MOV.U32 R6, RZ, RZ, R22 ;  /* 0x000000ffff067224 */ /* 0x000fe200078e0016 */
[----:B----4-:R-:W-:Y:S01]  /*0830*/  MOV R4, UR4 ;  /* 0x0000000400047c02 */ /* 0x010fe20008000f00 */
[----:B------:R-:W-:Y:S02]  /*0840*/  IMAD.U32 R5, RZ, RZ, UR5 ;  /* 0x00000005ff057e24 */ /* 0x000fe4000f8e00ff */
[----:B------:R-:W-:Y:S02]  /*0850*/  IMAD.MOV.U32 R7, RZ, RZ, R19 ;  /* 0x000000ffff077224 */ /* 0x000fe400078e0013 */
[----:B--2---:R-:W-:-:S04]  /*0860*/  FFMA R17, R0, R3, R17 ;  /* 0x0000000300117223 */ /* 0x004fc80000000011 */
[----:B------:R-:W0:Y:S02]  /*0870*/  F2F.F64.F32 R10, R17 ;  /* 0x00000011000a7310 */ /* 0x000e240000201800 */
[----:B0--3--:R1:W-:Y:S02]  /*0880*/  STL.64 [R2+0x8], R10 ;  /* 0x0000080a02007387 */ /* 0x0093e40000100a00 */
[----:B------:R-:W-:-:S07]  /*0890*/  LEPC R20, `(.L_x_6) ;  /* 0x000000001014794e */ /* 0x000fce0000000000 */
[----:B-1----:R-:W-:Y:S05]  /*08a0*/  CALL.ABS.NOINC R8 ;  /* 0x0000000008007343 */ /* 0x002fea0003c00000 */
.L_x_6:
        /* <DEDUP_REMOVED lines=22> */
.L_x_7:
        /* <DEDUP_REMOVED lines=22> */
.L_x_8:
        /* <DEDUP_REMOVED lines=22> */
.L_x_9:
        /* <DEDUP_REMOVED lines=9> */
[----:B0-----:R-:W-:-:S06]  /*0d60*/  IMAD.WIDE R36, R0, 0x4, R36 ;  /* 0x0000000400247825 */ /* 0x001fcc00078e0224 */
[----:B------:R-:W2:Y:S01]  /*0d70*/  LDG.E R36, desc[UR6][R36.64] ;  /* 0x0000000624247981 */ /* 0x000ea2000c1e1900 */
[----:B------:R-:W-:Y:S02]  /*0d80*/  IMAD.MOV.U32 R6, RZ, RZ, R22 ;  /* 0x000000ffff067224 */ /* 0x000fe400078e0016 */
[----:B------:R-:W-:Y:S01]  /*0d90*/  IMAD.MOV.U32 R7, RZ, RZ, R19 ;  /* 0x000000ffff077224 */ /* 0x000fe200078e0013 */
[----:B----4-:R-:W-:Y:S01]  /*0da0*/  MOV R4, UR4 ;  /* 0x0000000400047c02 */ /* 0x010fe20008000f00 */
[----:B------:R-:W-:Y:S02]  /*0db0*/  IMAD.U32 R5, RZ, RZ, UR5 ;  /* 0x00000005ff057e24 */ /* 0x000fe4000f8e00ff */
[----:B--2---:R-:W-:-:S04]  /*0dc0*/  FFMA R24, R24, R36, R17 ;  /* 0x0000002418187223 */ /* 0x004fc80000000011 */
[----:B------:R-:W0:Y:S01]  /*0dd0*/  F2F.F64.F32 R8, R24 ;  /* 0x0000001800087310 */ /* 0x000e220000201800 */
[----:B------:R-:W-:-:S05]  /*0de0*/  IMAD.IADD R17, R25, 0x1, R0 ;  /* 0x0000000119117824 */ /* 0x000fca00078e0200 */
[----:B------:R1:W-:Y:S04]  /*0df0*/  STL.64 [R2], R16 ;  /* 0x0000001002007387 */ /* 0x0003e80000100a00 */
[----:B0--3--:R1:W-:Y:S02]  /*0e00*/  STL.64 [R2+0x8], R8 ;  /* 0x0000080802007387 */ /* 0x0093e40000100a00 */
[----:B------:R-:W-:-:S07]  /*0e10*/  LEPC R20, `(.L_x_10) ;  /* 0x000000001014794e */ /* 0x000fce0000000000 */
[----:B-1----:R-:W-:Y:S05]  /*0e20*/  CALL.ABS.NOINC R10 ;  /* 0x000000000a007343 */ /* 0x002fea0003c00000 */
.L_x_10:
[----:B------:R-:W-:-:S13]  /*0e30*/  ISETP.NE.AND P6, PT, R30, RZ, PT ;  /* 0x000000ff1e00720c */ /* 0x000fda0003fc5270 */
[----:B------:R-:W-:Y:S05]  /*0e40*/  @P6 BRA `(.L_x_11) ;  /* 0xfffffff400186947 */ /* 0x000fea000383ffff */
[----:B------:R-:W-:Y:S05]  /*0e50*/  BSYNC.RECONVERGENT B6 ;  /* 0x0000000000067941 */ /* 0x000fea0003800200 */
.L_x_2:
[----:B------:R-:W0:Y:S02]  /*0e60*/  LDCU UR4, c[0x0][0x3a0] ;  /* 0x00007400ff0477ac */ /* 0x000e240008000800 */
[----:B0-----:R-:W-:-:S09]  /*0e70*/  ULOP3.LUT UP0, UR4, UR4, 0x7, URZ, 0xc0, !UPT ;  /* 0x0000000704047892 */ /* 0x001fd2000f80c0ff */
[----:B------:R-:W-:Y:S05]  /*0e80*/  BRA.U !UP0, `(.L_x_1) ;  /* 0x0000000908f47547 */ /* 0x000fea000b800000 */
[----:B------:R-:W-:-:S09]  /*0e90*/  UISETP.GE.U32.AND UP0, UPT, UR4, 0x4, UPT ;  /* 0x000000040400788c */ /* 0x000fd2000bf06070 */
[----:B------:R-:W-:Y:S05]  /*0ea0*/  BRA.U !UP0, `(.L_x_12) ;  /* 0x0000000508887547 */ /* 0x000fea000b800000 */
[----:B------:R-:W0:Y:S01]  /*0eb0*/  LDC.64 R6, c[0x0][0x380] ;  /* 0x0000e000ff067b82 */ /* 0x000e220000000a00 */
[----:B------:R-:W2:Y:S01]  /*0ec0*/  LDCU UR4, c[0x0][0x3a4] ;  /* 0x00007480ff0477ac */ /* 0x000ea20008000800 */
[C---:B-1----:R-:W-:Y:S02]  /*0ed0*/  R2UR UR6, R32.reuse ;  /* 0x00000000200672ca */ /* 0x042fe400000e0000 */
[C---:B------:R-:W-:Y:S02]  /*0ee0*/  R2UR UR7, R33.reuse ;  /* 0x00000000210772ca */ /* 0x040fe400000e0000 */
[----:B------:R-:W-:Y:S02]  /*0ef0*/  R2UR UR8, R32 ;  /* 0x00000000200872ca */ /* 0x000fe400000e0000 */
[----:B------:R-:W1:Y:S01]  /*0f00*/  LDC.64 R30, c[0x0][0x388] ;  /* 0x0000e200ff1e7b82 */ /* 0x000e620000000a00 */
[----:B------:R-:W-:Y:S02]  /*0f10*/  R2UR UR9, R33 ;  /* 0x00000000210972ca */ /* 0x000fe400000e0000 */
[----:B------:R-:W-:Y:S01]  /*0f20*/  IADD3 R16, PT, PT, R27, R26, RZ ;  /* 0x0000001a1b107210 */ /* 0x000fe20007ffe0ff */
[----:B--2---:R-:W-:Y:S01]  /*0f30*/  IMAD R17, R26, UR4, R29 ;  /* 0x000000041a117c24 */ /* 0x004fe2000f8e021d */
[----:B------:R-:W-:Y:S01]  /*0f40*/  MOV R2, 0x0 ;  /* 0x0000000000027802 */ /* 0x000fe20000000f00 */
[----:B------:R-:W2:Y:S02]  /*0f50*/  LDCU.64 UR4, c[0x4][0x10] ;  /* 0x01000200ff0477ac */ /* 0x000ea40008000a00 */
[----:B0-----:R-:W-:-:S06]  /*0f60*/  IMAD.WIDE.U32 R6, R16, 0x4, R6 ;  /* 0x0000000410067825 */ /* 0x001fcc00078e0006 */
[----:B------:R0:W3:Y:S01]  /*0f70*/  LDG.E R7, desc[UR6][R6.64] ;  /* 0x0000000606077981 */ /* 0x0000e2000c1e1900 */
[----:B-1----:R-:W-:-:S05]  /*0f80*/  IMAD.WIDE R30, R17, 0x4, R30 ;  /* 0x00000004111e7825 */ /* 0x002fca00078e021e */
[----:B------:R-:W3:Y:S01]  /*0f90*/  LDG.E R18, desc[UR8][R30.64] ;  /* 0x000000081e127981 */ /* 0x000ee2000c1e1900 */
[----:B------:R1:W4:Y:S03]  /*0fa0*/  LDC.64 R8, c[0x4][R2] ;  /* 0x0100000002087b82 */ /* 0x0003260000000a00 */
[----:B------:R1:W-:Y:S01]  /*0fb0*/  STL.64 [R1], R16 ;  /* 0x0000001001007387 */ /* 0x0003e20000100a00 */
[----:B--2---:R-:W-:Y:S02]  /*0fc0*/  IMAD.U32 R4, RZ, RZ, UR4 ;  /* 0x00000004ff047e24 */ /* 0x004fe4000f8e00ff */
[----:B------:R-:W-:Y:S02]  /*0fd0*/  IMAD.U32 R5, RZ, RZ, UR5 ;  /* 0x00000005ff057e24 */ /* 0x000fe4000f8e00ff */
[----:B0-----:R-:W-:Y:S02]  /*0fe0*/  IMAD.MOV.U32 R6, RZ, RZ, R22 ;  /* 0x000000ffff067224 */ /* 0x001fe400078e0016 */
[----:B---3--:R-:W-:-:S04]  /*0ff0*/  FFMA R18, R7, R18, R24 ;  /* 0x0000001207127223 */ /* 0x008fc80000000018 */
[----:B------:R-:W0:Y:S02]  /*1000*/  F2F.F64.F32 R10, R18 ;  /* 0x00000012000a7310 */ /* 0x000e240000201800 */
[----:B0-----:R1:W-:Y:S01]  /*1010*/  STL.64 [R1+0x8], R10 ;  /* 0x0000080a01007387 */ /* 0x0013e20000100a00 */
[----:B----4-:R-:W-:-:S07]  /*1020*/  MOV R7, R19 ;  /* 0x0000001300077202 */ /* 0x010fce0000000f00 */
[----:B------:R-:W-:-:S07]  /*1030*/  LEPC R20, `(.L_x_13) ;  /* 0x000000001014794e */ /* 0x000fce0000000000 */
[----:B-1----:R-:W-:Y:S05]  /*1040*/  CALL.ABS.NOINC R8 ;  /* 0x0000000008007343 */ /* 0x002fea0003c00000 */
.L_x_13:
[----:B------:R-:W0:Y:S01]  /*1050*/  LDC R25, c[0x0][0x3a4] ;  /* 0x0000e900ff197b82 */ /* 0x000e220000000800 */
[----:B------:R-:W1:Y:S01]  /*1060*/  LDCU.64 UR4, c[0x0][0x380] ;  /* 0x00007000ff0477ac */ /* 0x000e620008000a00 */
[----:B------:R-:W-:Y:S02]  /*1070*/  IADD3 R0, P0, PT, R27, R26, RZ ;  /* 0x0000001a1b007210 */ /* 0x000fe40007f1e0ff */
[C---:B------:R-:W-:Y:S02]  /*1080*/  R2UR UR8, R32.reuse ;  /* 0x00000000200872ca */ /* 0x040fe400000e0000 */
[C---:B------:R-:W-:Y:S01]  /*1090*/  R2UR UR9, R33.reuse ;  /* 0x00000000210972ca */ /* 0x040fe200000e0000 */
[----:B------:R-:W-:Y:S01]  /*10a0*/  IMAD.X R3, RZ, RZ, RZ, P0 ;  /* 0x000000ffff037224 */ /* 0x000fe200000e06ff */
[----:B------:R-:W-:Y:S02]  /*10b0*/  R2UR UR6, R32 ;  /* 0x00000000200672ca */ /* 0x000fe400000e0000 */
[----:B------:R-:W-:-:S02]  /*10c0*/  R2UR UR7, R33 ;  /* 0x00000000210772ca */ /* 0x000fc400000e0000 */
[----:B-1----:R-:W-:-:S04]  /*10d0*/  LEA R34, P0, R0, UR4, 0x2 ;  /* 0x0000000400227c11 */ /* 0x002fc8000f8010ff */
[----:B------:R-:W-:Y:S01]  /*10e0*/  LEA.HI.X R35, R0, UR5, R3, 0x2, P0 ;  /* 0x0000000500237c11 */ /* 0x000fe200080f1403 */
[----:B0-----:R-:W-:-:S04]  /*10f0*/  IMAD.WIDE R30, R25, 0x4, R30 ;  /* 0x00000004191e7825 */ /* 0x001fc800078e021e */
[----:B------:R-:W-:Y:S01]  /*1100*/  VIADD R24, R16, 0x1 ;  /* 0x0000000110187836 */ /* 0x000fe20000000000 */
[----:B------:R-:W2:Y:S01]  /*1110*/  LDG.E R0, desc[UR8][R30.64] ;  /* 0x000000081e007981 */ /* 0x000ea2000c1e1900 */
[----:B------:R0:W1:Y:S01]  /*1120*/  LDC.64 R8, c[0x4][R2] ;  /* 0x0100000002087b82 */ /* 0x0000620000000a00 */
[----:B------:R-:W3:Y:S02]  /*1130*/  LDCU.64 UR4, c[0x4][0x10] ;  /* 0x01000200ff0477ac */ /* 0x000ee40008000a00 */
[----:B------:R-:W2:Y:S01]  /*1140*/  LDG.E R3, desc[UR6][R34.64+0x4] ;  /* 0x0000040622037981 */ /* 0x000ea2000c1e1900 */
[----:B------:R-:W-:Y:S02]  /*1150*/  IMAD.IADD R25, R17, 0x1, R25 ;  /* 0x0000000111197824 */ /* 0x000fe400078e0219 */
[----:B------:R-:W-:Y:S02]  /*1160*/  IMAD.MOV.U32 R6, RZ, RZ, R22 ;  /* 0x000000ffff067224 */ /* 0x000fe400078e0016 */
[----:B------:R-:W-:Y:S01]  /*1170*/  IMAD.MOV.U32 R7, RZ, RZ, R19 ;  /* 0x000000ffff077224 */ /* 0x000fe200078e0013 */
[----:B------:R0:W-:Y:S01]  /*1180*/  STL.64 [R1], R24 ;  /* 0x0000001801007387 */ /* 0x0001e20000100a00 */
[----:B---3--:R-:W-:Y:S01]  /*1190*/  MOV R4, UR4 ;  /* 0x0000000400047c02 */ /* 0x008fe20008000f00 */
[----:B------:R-:W-:-:S02]  /*11a0*/  IMAD.U32 R5, RZ, RZ, UR5 ;  /* 0x00000005ff057e24 */ /* 0x000fc4000f8e00ff */
[----:B--2---:R-:W-:-:S04]  /*11b0*/  FFMA R18, R3, R0, R18 ;  /* 0x0000000003127223 */ /* 0x004fc80000000012 */
[----:B------:R-:W2:Y:S02]  /*11c0*/  F2F.F64.F32 R10, R18 ;  /* 0x00000012000a7310 */ /* 0x000ea40000201800 */
[----:B-12---:R0:W-:Y:S02]  /*11d0*/  STL.64 [R1+0x8], R10 ;  /* 0x0000080a01007387 */ /* 0x0061e40000100a00 */
[----:B------:R-:W-:-:S07]  /*11e0*/  LEPC R20, `(.L_x_14) ;  /* 0x000000001014794e */ /* 0x000fce0000000000 */
[----:B0-----:R-:W-:Y:S05]  /*11f0*/  CALL.ABS.NOINC R8 ;  /* 0x0000000008007343 */ /* 0x001fea0003c00000 */
.L_x_14:
        /* <DEDUP_REMOVED lines=22> */
.L_x_15:
[----:B------:R-:W0:Y:S01]  /*1360*/  LDC R17, c[0x0][0x3a4] ;  /* 0x0000e900ff117b82 */ /* 0x000e220000000800 */
[C---:B------:R-:W-:Y:S02]  /*1370*/  R2UR UR4, R32.reuse ;  /* 0x00000000200472ca */ /* 0x040fe400000e0000 */
[C---:B------:R-:W-:Y:S02]  /*1380*/  R2UR UR5, R33.reuse ;  /* 0x00000000210572ca */ /* 0x040fe400000e0000 */
[----:B------:R-:W-:Y:S02]  /*1390*/  R2UR UR6, R32 ;  /* 0x00000000200672ca */ /* 0x000fe400000e0000 */
[----:B------:R-:W-:-:S09]  /*13a0*/  R2UR UR7, R33 ;  /* 0x00000000210772ca */ /* 0x000fd200000e0000 */
[----:B------:R-:W2:Y:S01]  /*13b0*/  LDG.E R35, desc[UR4][R34.64+0xc] ;  /* 0x00000c0422237981 */ /* 0x000ea2000c1e1900 */
[----:B------:R-:W-:Y:S01]  /*13c0*/  VIADD R16, R16, 0x3 ;  /* 0x0000000310107836 */ /* 0x000fe20000000000 */
[----:B------:R-:W1:Y:S01]  /*13d0*/  LDC.64 R2, c[0x4][R2] ;  /* 0x0100000002027b82 */ /* 0x000e620000000a00 */
[----:B------:R-:W3:Y:S01]  /*13e0*/  LDCU.64 UR4, c[0x4][0x10] ;  /* 0x01000200ff0477ac */ /* 0x000ee20008000a00 */
[----:B0-----:R-:W-:-:S06]  /*13f0*/  IMAD.WIDE R30, R17, 0x4, R30 ;  /* 0x00000004111e7825 */ /* 0x001fcc00078e021e */
[----:B------:R-:W2:Y:S01]  /*1400*/  LDG.E R30, desc[UR6][R30.64] ;  /* 0x000000061e1e7981 */ /* 0x000ea2000c1e1900 */
[----:B------:R-:W-:-:S05]  /*1410*/  IMAD.IADD R17, R25, 0x1, R17 ;  /* 0x0000000119117824 */ /* 0x000fca00078e0211 */
[----:B------:R0:W-:Y:S01]  /*1420*/  STL.64 [R1], R16 ;  /* 0x0000001001007387 */ /* 0x0001e20000100a00 */
[----:B---3--:R-:W-:Y:S01]  /*1430*/  MOV R4, UR4 ;  /* 0x0000000400047c02 */ /* 0x008fe20008000f00 */
[----:B------:R-:W-:Y:S02]  /*1440*/  IMAD.U32 R5, RZ, RZ, UR5 ;  /* 0x00000005ff057e24 */ /* 0x000fe4000f8e00ff */
[----:B------:R-:W-:Y:S02]  /*1450*/  IMAD.MOV.U32 R6, RZ, RZ, R22 ;  /* 0x000000ffff067224 */ /* 0x000fe400078e0016 */
[----:B------:R-:W-:Y:S02]  /*1460*/  IMAD.MOV.U32 R7, RZ, RZ, R19 ;  /* 0x000000ffff077224 */ /* 0x000fe400078e0013 */
[----:B--2---:R-:W-:-:S04]  /*1470*/  FFMA R24, R35, R30, R18 ;  /* 0x0000001e23187223 */ /* 0x004fc80000000012 */
[----:B------:R-:W2:Y:S02]  /*1480*/  F2F.F64.F32 R8, R24 ;  /* 0x0000001800087310 */ /* 0x000ea40000201800 */
[----:B-12---:R0:W-:Y:S02]  /*1490*/  STL.64 [R1+0x8], R8 ;  /* 0x0000080801007387 */ /* 0x0061e40000100a00 */
[----:B------:R-:W-:-:S07]  /*14a0*/  LEPC R20, `(.L_x_16) ;  /* 0x000000001014794e */ /* 0x000fce0000000000 */
[----:B0-----:R-:W-:Y:S05]  /*14b0*/  CALL.ABS.NOINC R2 ;  /* 0x0000000002007343 */ /* 0x001fea0003c00000 */
.L_x_16:
[----:B------:R-:W-:-:S07]  /*14c0*/  IADD3 R26, PT, PT, R26, 0x4, RZ ;  /* 0x000000041a1a7810 */ /* 0x000fce0007ffe0ff */
.L_x_12:
[----:B------:R-:W0:Y:S02]  /*14d0*/  LDCU UR4, c[0x0][0x3a0] ;  /* 0x00007400ff0477ac */ /* 0x000e240008000800 */
[----:B0-----:R-:W-:-:S09]  /*14e0*/  ULOP3.LUT UP0, UR4, UR4, 0x3, URZ, 0xc0, !UPT ;  /* 0x0000000304047892 */ /* 0x001fd2000f80c0ff */
[----:B------:R-:W-:Y:S05]  /*14f0*/  BRA.U !UP0, `(.L_x_1) ;  /* 0x0000000508587547 */ /* 0x000fea000b800000 */
[----:B------:R-:W-:-:S09]  /*1500*/  UISETP.NE.AND UP0, UPT, UR4, 0x1, UPT ;  /* 0x000000010400788c */ /* 0x000fd2000bf05270 */
[----:B------:R-:W-:Y:S05]  /*1510*/  BRA.U !UP0, `(.L_x_17) ;  /* 0x0000000108d87547 */ /* 0x000fea000b800000 */
[----:B------:R-:W0:Y:S01]  /*1520*/  LDC.64 R6, c[0x0][0x380] ;  /* 0x0000e000ff067b82 */ /* 0x000e220000000a00 */
[----:B------:R-:W2:Y:S01]  /*1530*/  LDCU UR4, c[0x0][0x3a4] ;  /* 0x00007480ff0477ac */ /* 0x000ea20008000800 */
[C---:B-1----:R-:W-:Y:S01]  /*1540*/  R2UR UR6, R32.reuse ;  /* 0x00000000200672ca */ /* 0x042fe200000e0000 */
[----:B------:R-:W-:Y:S01]  /*1550*/  IMAD.IADD R16, R27, 0x1, R26 ;  /* 0x000000011b107824 */ /* 0x000fe200078e021a */
[C---:B------:R-:W-:Y:S02]  /*1560*/  R2UR UR7, R33.reuse ;  /* 0x00000000210772ca */ /* 0x040fe400000e0000 */
[----:B------:R-:W-:Y:S02]  /*1570*/  R2UR UR8, R32 ;  /* 0x00000000200872ca */ /* 0x000fe400000e0000 */
[----:B------:R-:W1:Y:S01]  /*1580*/  LDC.64 R30, c[0x0][0x388] ;  /* 0x0000e200ff1e7b82 */ /* 0x000e620000000a00 */
[----:B------:R-:W-:Y:S01]  /*1590*/  R2UR UR9, R33 ;  /* 0x00000000210972ca */ /* 0x000fe200000e0000 */
[----:B--2---:R-:W-:Y:S01]  /*15a0*/  IMAD R17, R26, UR4, R29 ;  /* 0x000000041a117c24 */ /* 0x004fe2000f8e021d */
[----:B------:R-:W-:Y:S01]  /*15b0*/  MOV R18, 0x0 ;  /* 0x0000000000127802 */ /* 0x000fe20000000f00 */
[----:B------:R-:W2:Y:S01]  /*15c0*/  LDCU.64 UR4, c[0x4][0x10] ;  /* 0x01000200ff0477ac */ /* 0x000ea20008000a00 */
[----:B0-----:R-:W-:-:S06]  /*15d0*/  IMAD.WIDE.U32 R6, R16, 0x4, R6 ;  /* 0x0000000410067825 */ /* 0x001fcc00078e0006 */
[----:B------:R0:W3:Y:S01]  /*15e0*/  LDG.E R7, desc[UR6][R6.64] ;  /* 0x0000000606077981 */ /* 0x0000e2000c1e1900 */
[----:B-1----:R-:W-:-:S05]  /*15f0*/  IMAD.WIDE R30, R17, 0x4, R30 ;  /* 0x00000004111e7825 */ /* 0x002fca00078e021e */
[----:B------:R-:W3:Y:S01]  /*1600*/  LDG.E R0, desc[UR8][R30.64] ;  /* 0x000000081e007981 */ /* 0x000ee2000c1e1900 */
[----:B------:R1:W4:Y:S03]  /*1610*/  LDC.64 R2, c[0x4][R18] ;  /* 0x0100000012027b82 */ /* 0x0003260000000a00 */
[----:B------:R1:W-:Y:S01]  /*1620*/  STL.64 [R1], R16 ;  /* 0x0000001001007387 */ /* 0x0003e20000100a00 */
[----:B--2---:R-:W-:Y:S01]  /*1630*/  IMAD.U32 R4, RZ, RZ, UR4 ;  /* 0x00000004ff047e24 */ /* 0x004fe2000f8e00ff */
[----:B0-----:R-:W-:Y:S01]  /*1640*/  MOV R6, R22 ;  /* 0x0000001600067202 */ /* 0x001fe20000000f00 */
[----:B------:R-:W-:Y:S02]  /*1650*/  IMAD.U32 R5, RZ, RZ, UR5 ;  /* 0x00000005ff057e24 */ /* 0x000fe4000f8e00ff */
[----:B---3--:R-:W-:-:S04]  /*1660*/  FFMA R24, R7, R0, R24 ;  /* 0x0000000007187223 */ /* 0x008fc80000000018 */
[----:B------:R-:W0:Y:S02]  /*1670*/  F2F.F64.F32 R8, R24 ;  /* 0x0000001800087310 */ /* 0x000e240000201800 */
[----:B0-----:R1:W-:Y:S01]  /*1680*/  STL.64 [R1+0x8], R8 ;  /* 0x0000080801007387 */ /* 0x0013e20000100a00 */
[----:B----4-:R-:W-:-:S07]  /*1690*/  IMAD.MOV.U32 R7, RZ, RZ, R19 ;  /* 0x000000ffff077224 */ /* 0x010fce00078e0013 */
[----:B------:R-:W-:-:S07]  /*16a0*/  LEPC R20, `(.L_x_18) ;  /* 0x000000001014794e */ /* 0x000fce0000000000 */
[----:B-1----:R-:W-:Y:S05]  /*16b0*/  CALL.ABS.NOINC R2 ;  /* 0x0000000002007343 */ /* 0x002fea0003c00000 */
.L_x_18:
        /* <DEDUP_REMOVED lines=10> */
[----:B0-----:R-:W-:Y:S01]  /*1760*/  IMAD.WIDE R30, R4, 0x4, R30 ;  /* 0x00000004041e7825 */ /* 0x001fe200078e021e */
[----:B------:R-:W-:-:S03]  /*1770*/  IADD3 R17, PT, PT, R17, R4, RZ ;  /* 0x0000000411117210 */ /* 0x000fc60007ffe0ff */
[----:B------:R-:W-:Y:S02]  /*1780*/  VIADD R16, R16, 0x1 ;  /* 0x0000000110107836 */ /* 0x000fe40000000000 */
[----:B------:R0:W2:Y:S01]  /*1790*/  LDG.E R7, desc[UR6][R6.64+0x4] ;  /* 0x0000040606077981 */ /* 0x0000a2000c1e1900 */
[----:B------:R1:W3:Y:S01]  /*17a0*/  LDC.64 R8, c[0x4][R18] ;  /* 0x0100000012087b82 */ /* 0x0002e20000000a00 */
[----:B------:R-:W4:Y:S02]  /*17b0*/  LDCU.64 UR4, c[0x4][0x10] ;  /* 0x01000200ff0477ac */ /* 0x000f240008000a00 */
[----:B------:R-:W2:Y:S04]  /*17c0*/  LDG.E R30, desc[UR8][R30.64] ;  /* 0x000000081e1e7981 */ /* 0x000ea8000c1e1900 */
[----:B------:R1:W-:Y:S01]  /*17d0*/  STL.64 [R1], R16 ;  /* 0x0000001001007387 */ /* 0x0003e20000100a00 */
[----:B0-----:R-:W-:-:S02]  /*17e0*/  IMAD.MOV.U32 R6, RZ, RZ, R22 ;  /* 0x000000ffff067224 */ /* 0x001fc400078e0016 */
[----:B----4-:R-:W-:Y:S02]  /*17f0*/  IMAD.U32 R4, RZ, RZ, UR4 ;  /* 0x00000004ff047e24 */ /* 0x010fe4000f8e00ff */
[----:B------:R-:W-:Y:S02]  /*1800*/  IMAD.U32 R5, RZ, RZ, UR5 ;  /* 0x00000005ff057e24 */ /* 0x000fe4000f8e00ff */
[----:B--2---:R-:W-:-:S04]  /*1810*/  FFMA R24, R7, R30, R24 ;  /* 0x0000001e07187223 */ /* 0x004fc80000000018 */
[----:B------:R-:W0:Y:S02]  /*1820*/  F2F.F64.F32 R2, R24 ;  /* 0x0000001800027310 */ /* 0x000e240000201800 */
[----:B0-----:R1:W-:Y:S01]  /*1830*/  STL.64 [R1+0x8], R2 ;  /* 0x0000080201007387 */ /* 0x0013e20000100a00 */
[----:B---3--:R-:W-:-:S07]  /*1840*/  MOV R7, R19 ;  /* 0x0000001300077202 */ /* 0x008fce0000000f00 */
[----:B------:R-:W-:-:S07]  /*1850*/  LEPC R20, `(.L_x_19) ;  /* 0x000000001014794e */ /* 0x000fce0000000000 */
[----:B-1----:R-:W-:Y:S05]  /*1860*/  CALL.ABS.NOINC R8 ;  /* 0x0000000008007343 */ /* 0x002fea0003c00000 */
.L_x_19:
[----:B------:R-:W-:-:S07]  /*1870*/  VIADD R26, R26, 0x2 ;  /* 0x000000021a1a7836 */ /* 0x000fce0000000000 */
.L_x_17:
[----:B------:R-:W0:Y:S02]  /*1880*/  LDCU UR4, c[0x0][0x3a0] ;  /* 0x00007400ff0477ac */ /* 0x000e240008000800 */
[----:B0-----:R-:W-:-:S04]  /*1890*/  ULOP3.LUT UR4, UR4, 0x1, URZ, 0xc0, !UPT ;  /* 0x0000000104047892 */ /* 0x001fc8000f8ec0ff */
[----:B------:R-:W-:-:S09]  /*18a0*/  UISETP.NE.U32.AND UP0, UPT, UR4, 0x1, UPT ;  /* 0x000000010400788c */ /* 0x000fd2000bf05070 */
[----:B------:R-:W-:Y:S05]  /*18b0*/  BRA.U UP0, `(.L_x_1) ;  /* 0x0000000100687547 */ /* 0x000fea000b800000 */
        /* <DEDUP_REMOVED lines=13> */
[----:B-1----:R-:W-:-:S06]  /*1990*/  IMAD.WIDE R8, R3, 0x4, R8 ;  /* 0x0000000403087825 */ /* 0x002fcc00078e0208 */
[----:B------:R-:W3:Y:S01]  /*19a0*/  LDG.E R8, desc[UR8][R8.64] ;  /* 0x0000000808087981 */ /* 0x000ee2000c1e1900 */
[----:B------:R1:W4:Y:S03]  /*19b0*/  LDC.64 R12, c[0x4][R0] ;  /* 0x01000000000c7b82 */ /* 0x0003260000000a00 */
[----:B------:R1:W-:Y:S01]  /*19c0*/  STL.64 [R1], R2 ;  /* 0x0000000201007387 */ /* 0x0003e20000100a00 */
[----:B--2---:R-:W-:Y:S01]  /*19d0*/  MOV R4, UR4 ;  /* 0x0000000400047c02 */ /* 0x004fe20008000f00 */
        /* <DEDUP_REMOVED lines=8> */
.L_x_1:
[----:B------:R-:W0:Y:S01]  /*1a60*/  LDC.64 R2, c[0x0][0x390] ;  /* 0x0000e400ff027b82 */ /* 0x000e220000000a00 */
[----:B------:R-:W2:Y:S01]  /*1a70*/  LDCU UR4, c[0x0][0x3a4] ;  /* 0x00007480ff0477ac */ /* 0x000ea20008000800 */
[----:B------:R-:W3:Y:S01]  /*1a80*/  F2F.F64.F32 R8, R24 ;  /* 0x0000001800087310 */ /* 0x000ee20000201800 */
[----:B-1----:R-:W-:Y:S01]  /*1a90*/  R2UR UR6, R32 ;  /* 0x00000000200672ca */ /* 0x002fe200000e0000 */
[----:B------:R-:W-:Y:S01]  /*1aa0*/  IMAD.MOV.U32 R7, RZ, RZ, R19 ;  /* 0x000000ffff077224 */ /* 0x000fe200078e0013 */
[----:B------:R-:W-:Y:S02]  /*1ab0*/  R2UR UR7, R33 ;  /* 0x00000000210772ca */ /* 0x000fe400000e0000 */
[----:B------:R-:W-:Y:S02]  /*1ac0*/  MOV R0, 0x0 ;  /* 0x0000000000007802 */ /* 0x000fe40000000f00 */
[----:B------:R-:W-:Y:S02]  /*1ad0*/  MOV R6, R22 ;  /* 0x0000001600067202 */ /* 0x000fe40000000f00 */
[----:B------:R1:W4:Y:S01]  /*1ae0*/  LDC.64 R10, c[0x4][R0] ;  /* 0x01000000000a7b82 */ /* 0x0003220000000a00 */
[----:B---3--:R1:W-:Y:S01]  /*1af0*/  STL.64 [R1+0x8], R8 ;  /* 0x0000080801007387 */ /* 0x0083e20000100a00 */
[----:B--2---:R-:W-:Y:S01]  /*1b00*/  IMAD R28, R28, UR4, R29 ;  /* 0x000000041c1c7c24 */ /* 0x004fe2000f8e021d */
[----:B------:R-:W2:Y:S03]  /*1b10*/  LDCU.64 UR4, c[0x4][0x18] ;  /* 0x01000300ff0477ac */ /* 0x000ea60008000a00 */
[----:B0-----:R-:W-:Y:S01]  /*1b20*/  IMAD.WIDE R2, R28, 0x4, R2 ;  /* 0x000000041c027825 */ /* 0x001fe200078e0202 */
[----:B------:R1:W-:Y:S04]  /*1b30*/  STL [R1], R28 ;  /* 0x0000001c01007387 */ /* 0x0003e80000100800 */
[----:B------:R1:W-:Y:S01]  /*1b40*/  STG.E desc[UR6][R2.64], R24 ;  /* 0x0000001802007986 */ /* 0x0003e2000c101906 */
[----:B--2---:R-:W-:-:S02]  /*1b50*/  IMAD.U32 R4, RZ, RZ, UR4 ;  /* 0x00000004ff047e24 */ /* 0x004fc4000f8e00ff */
[----:B------:R-:W-:-:S07]  /*1b60*/  IMAD.U32 R5, RZ, RZ, UR5 ;  /* 0x00000005ff057e24 */ /* 0x000fce000f8e00ff */
[----:B------:R-:W-:-:S07]  /*1b70*/  LEPC R20, `(.L_x_20) ;  /* 0x000000001014794e */ /* 0x000fce0000000000 */
[----:B-1--4-:R-:W-:Y:S05]  /*1b80*/  CALL.ABS.NOINC R10 ;  /* 0x000000000a007343 */ /* 0x012fea0003c00000 */
.L_x_20:
[----:B------:R-:W-:Y:S05]  /*1b90*/  EXIT ;  /* 0x000000000000794d */ /* 0x000fea0003800000 */
.L_x_21:
[----:B------:R-:W-:-:S00]  /*1ba0*/  BRA `(.L_x_21) ;  /* 0xfffffffc00fc7947 */ /* 0x000fc0000383ffff */
[----:B------:R-:W-:-:S00]  /*1bb0*/  NOP ;  /* 0x0000000000007918 */ /* 0x000fc00000000000 */
        /* <DEDUP_REMOVED lines=12> */
.L_x_22:


//--------------------- .nv.global.init           --------------------------
	.section	.nv.global.init,"aw",@progbits
.nv.global.init:
	.type		$str,@object
	.size		$str,($str$2 - $str)
$str:
        /*0000*/ 	.byte	0x0a, 0x00
	.type		$str$2,@object
	.size		$str$2,($str$1 - $str$2)
$str$2:
        /*0002*/ 	.byte	0x0a, 0x41, 0x5b, 0x25, 0x69, 0x5d, 0x3d, 0x25, 0x31, 0x30, 0x2e, 0x32, 0x66, 0x00
	.type		$str$1,@object
	.size		$str$1,(.L_1 - $str$1)
$str$1:
        /*0010*/ 	.byte	0x41, 0x5b, 0x25, 0x69, 0x5d, 0x2a, 0x42, 0x5b, 0x25, 0x69, 0x5d, 0x3d, 0x25, 0x31, 0x30, 0x2e
        /*0020*/ 	.byte	0x32, 0x66, 0x20, 0x2b, 0x20, 0x00
.L_1:


//--------------------- .nv.shared.reserved.0     --------------------------
	.section	.nv.shared.reserved.0,"aw",@nobits
	.weak		__nv_reservedSMEM_offset_0_alias
	.size		__nv_reservedSMEM_offset_0_alias, 0, 64
	.other		__nv_reservedSMEM_offset_0_alias,@"STO_CUDA_RESERVED_SHARED STV_DEFAULT"
__nv_reservedSMEM_offset_0_alias:
	.zero		0
	.zero		64


//--------------------- .nv.constant0._Z14matrixMultiplyPfS_S_iiiiii --------------------------
	.section	.nv.constant0._Z14matrixMultiplyPfS_S_iiiiii,"a",@progbits
	.sectionflags	@""
	.align	4
.nv.constant0._Z14matrixMultiplyPfS_S_iiiiii:
	.zero		944


//--------------------- SYMBOLS --------------------------

	.type		.nv.reservedSmem.offset0,@object
	.size		.nv.reservedSmem.offset0,0x4
	.type		vprintf,@function
